	.headerflags	@"EF_CUDA_TEXMODE_UNIFIED EF_CUDA_64BIT_ADDRESS EF_CUDA_ACCELERATORS EF_CUDA_SM90 EF_CUDA_VIRTUAL_SM(EF_CUDA_SM90)"
	.elftype	@"ET_EXEC"


//--------------------- .nv.info                  --------------------------
	.section	.nv.info,"",@"SHT_CUDA_INFO"
	.align	4


	//----- nvinfo : EIATTR_REGCOUNT
	.align		4
        /*0000*/ 	.byte	0x04, 0x2f
        /*0002*/ 	.short	(.L_1 - .L_0)
	.align		4
.L_0:
        /*0004*/ 	.word	index@(triton_poi_fused_convolution_leaky_relu_12)
        /*0008*/ 	.word	0x0000000c


	//----- nvinfo : EIATTR_MIN_STACK_SIZE
	.align		4
.L_1:
        /*000c*/ 	.byte	0x04, 0x12
        /*000e*/ 	.short	(.L_3 - .L_2)
	.align		4
.L_2:
        /*0010*/ 	.word	index@(triton_poi_fused_convolution_leaky_relu_12)
        /*0014*/ 	.word	0x00000000


	//----- nvinfo : EIATTR_FRAME_SIZE
	.align		4
.L_3:
        /*0018*/ 	.byte	0x04, 0x11
        /*001a*/ 	.short	(.L_5 - .L_4)
	.align		4
.L_4:
        /*001c*/ 	.word	index@(triton_poi_fused_convolution_leaky_relu_12)
        /*0020*/ 	.word	0x00000000


	//----- nvinfo : EIATTR_MIN_STACK_SIZE
	.align		4
.L_5:
        /*0024*/ 	.byte	0x04, 0x12
        /*0026*/ 	.short	(.L_7 - .L_6)
	.align		4
.L_6:
        /*0028*/ 	.word	index@(triton_poi_fused_convolution_leaky_relu_12)
        /*002c*/ 	.word	0x00000000
.L_7:


//--------------------- .nv.info.triton_poi_fused_convolution_leaky_relu_12 --------------------------
	.section	.nv.info.triton_poi_fused_convolution_leaky_relu_12,"",@"SHT_CUDA_INFO"
	.sectionflags	@""
	.align	4


	//----- nvinfo : EIATTR_CUDA_API_VERSION
	.align		4
        /*0000*/ 	.byte	0x04, 0x37
        /*0002*/ 	.short	(.L_9 - .L_8)
.L_8:
        /*0004*/ 	.word	0x0000007c


	//----- nvinfo : EIATTR_KPARAM_INFO
	.align		4
.L_9:
        /*0008*/ 	.byte	0x04, 0x17
        /*000a*/ 	.short	(.L_11 - .L_10)
.L_10:
        /*000c*/ 	.word	0x00000000
        /*0010*/ 	.short	0x0002
        /*0012*/ 	.short	0x0010
        /*0014*/ 	.byte	0x00, 0xf0, 0x11, 0x00


	//----- nvinfo : EIATTR_KPARAM_INFO
	.align		4
.L_11:
        /*0018*/ 	.byte	0x04, 0x17
        /*001a*/ 	.short	(.L_13 - .L_12)
.L_12:
        /*001c*/ 	.word	0x00000000
        /*0020*/ 	.short	0x0001
        /*0022*/ 	.short	0x0008
        /*0024*/ 	.byte	0x00, 0xf4, 0x21, 0x00


	//----- nvinfo : EIATTR_KPARAM_INFO
	.align		4
.L_13:
        /*0028*/ 	.byte	0x04, 0x17
        /*002a*/ 	.short	(.L_15 - .L_14)
.L_14:
        /*002c*/ 	.word	0x00000000
        /*0030*/ 	.short	0x0000
        /*0032*/ 	.short	0x0000
        /*0034*/ 	.byte	0x00, 0xf4, 0x21, 0x00


	//----- nvinfo : EIATTR_SPARSE_MMA_MASK
	.align		4
.L_15:
        /*0038*/ 	.byte	0x03, 0x50
        /*003a*/ 	.short	0x0000


	//----- nvinfo : EIATTR_MAXREG_COUNT
	.align		4
        /*003c*/ 	.byte	0x03, 0x1b
        /*003e*/ 	.short	0x00ff


	//----- nvinfo : EIATTR_EXIT_INSTR_OFFSETS
	.align		4
        /*0040*/ 	.byte	0x04, 0x1c
        /*0042*/ 	.short	(.L_17 - .L_16)


	//   ....[0]....
.L_16:
        /*0044*/ 	.word	0x000001b0


	//----- nvinfo : EIATTR_REQNTID
	.align		4
.L_17:
        /*0048*/ 	.byte	0x04, 0x10
        /*004a*/ 	.short	(.L_19 - .L_18)
.L_18:
        /*004c*/ 	.word	0x00000080
        /*0050*/ 	.word	0x00000001
        /*0054*/ 	.word	0x00000001


	//----- nvinfo : EIATTR_CBANK_PARAM_SIZE
	.align		4
.L_19:
        /*0058*/ 	.byte	0x03, 0x19
        /*005a*/ 	.short	0x0014


	//----- nvinfo : EIATTR_PARAM_CBANK
	.align		4
        /*005c*/ 	.byte	0x04, 0x0a
        /*005e*/ 	.short	(.L_21 - .L_20)
	.align		4
.L_20:
        /*0060*/ 	.word	index@(.nv.constant0.triton_poi_fused_convolution_leaky_relu_12)
        /*0064*/ 	.short	0x0210
        /*0066*/ 	.short	0x0014


	//----- nvinfo : EIATTR_SW_WAR
	.align		4
.L_21:
        /*0068*/ 	.byte	0x04, 0x36
        /*006a*/ 	.short	(.L_23 - .L_22)
.L_22:
        /*006c*/ 	.word	0x00000008
.L_23:


//--------------------- .nv.callgraph             --------------------------
	.section	.nv.callgraph,"",@"SHT_CUDA_CALLGRAPH"
	.align	4
	.sectionentsize	8
	.align		4
        /*0000*/ 	.word	0x00000000
	.align		4
        /*0004*/ 	.word	0xffffffff
	.align		4
        /*0008*/ 	.word	0x00000000
	.align		4
        /*000c*/ 	.word	0xfffffffe
	.align		4
        /*0010*/ 	.word	0x00000000
	.align		4
        /*0014*/ 	.word	0xfffffffd
	.align		4
        /*0018*/ 	.word	0x00000000
	.align		4
        /*001c*/ 	.word	0xfffffffc


//--------------------- .text.triton_poi_fused_convolution_leaky_relu_12 --------------------------
	.section	.text.triton_poi_fused_convolution_leaky_relu_12,"ax",@progbits
	.align	128
        .global         triton_poi_fused_convolution_leaky_relu_12
        .type           triton_poi_fused_convolution_leaky_relu_12,@function
        .size           triton_poi_fused_convolution_leaky_relu_12,(.L_x_1 - triton_poi_fused_convolution_leaky_relu_12)
        .other          triton_poi_fused_convolution_leaky_relu_12,@"STO_CUDA_ENTRY STV_DEFAULT"
triton_poi_fused_convolution_leaky_relu_12:
.text.triton_poi_fused_convolution_leaky_relu_12:
[----:B------:R-:W-:Y:S01]  /*0000*/  LDC R1, c[0x0][0x28] ;  /* 0x00000a00ff017b82 */ /* 0x000fe20000000800 */
[----:B------:R-:W1:Y:S07]  /*0010*/  S2R R0, SR_TID.X ;  /* 0x0000000000007919 */ /* 0x000e6e0000002100 */
[----:B------:R-:W2:Y:S01]  /*0020*/  LDC.64 R4, c[0x0][0x218] ;  /* 0x00008600ff047b82 */ /* 0x000ea20000000a00 */
[----:B------:R-:W-:Y:S01]  /*0030*/  ULDC.64 UR4, c[0x0][0x208] ;  /* 0x0000820000047ab9 */ /* 0x000fe20000000a00 */
[----:B------:R-:W3:Y:S06]  /*0040*/  S2R R7, SR_CTAID.X ;  /* 0x0000000000077919 */ /* 0x000eec0000002500 */
[----:B------:R-:W4:Y:S01]  /*0050*/  LDC.64 R2, c[0x0][0x210] ;  /* 0x00008400ff027b82 */ /* 0x000f220000000a00 */
[----:B-1----:R-:W-:Y:S01]  /*0060*/  IMAD.SHL.U32 R0, R0, 0x2, RZ ;  /* 0x0000000200007824 */ /* 0x002fe200078e00ff */
[----:B---3--:R-:W-:-:S04]  /*0070*/  SHF.R.S32.HI R6, RZ, 0x17, R7 ;  /* 0x00000017ff067819 */ /* 0x008fc80000011407 */
[----:B------:R-:W-:Y:S02]  /*0080*/  LOP3.LUT R0, R0, 0xfe, RZ, 0xc0, !PT ;  /* 0x000000fe00007812 */ /* 0x000fe400078ec0ff */
[----:B------:R-:W-:-:S03]  /*0090*/  SGXT R6, R6, 0x1 ;  /* 0x000000010606781a */ /* 0x000fc60000000200 */
[----:B------:R-:W-:-:S04]  /*00a0*/  IMAD R7, R7, 0x100, R0 ;  /* 0x0000010007077824 */ /* 0x000fc800078e0200 */
[----:B----4-:R-:W-:Y:S01]  /*00b0*/  IMAD.WIDE R2, R7, 0x4, R2 ;  /* 0x0000000407027825 */ /* 0x010fe200078e0202 */
[----:B------:R-:W-:-:S04]  /*00c0*/  LEA.HI R6, R6, R7, RZ, 0x6 ;  /* 0x0000000706067211 */ /* 0x000fc800078f30ff */
[----:B------:R-:W-:-:S04]  /*00d0*/  SHF.R.S32.HI R6, RZ, 0x6, R6 ;  /* 0x00000006ff067819 */ /* 0x000fc80000011406 */
[----:B------:R-:W-:-:S04]  /*00e0*/  LEA.HI R0, R6, R6, RZ, 0x6 ;  /* 0x0000000606007211 */ /* 0x000fc800078f30ff */
[----:B------:R-:W-:-:S05]  /*00f0*/  LOP3.LUT R9, R0, 0xffffffc0, RZ, 0xc0, !PT ;  /* 0xffffffc000097812 */ /* 0x000fca00078ec0ff */
[----:B------:R-:W-:Y:S02]  /*0100*/  IMAD.IADD R9, R6, 0x1, -R9 ;  /* 0x0000000106097824 */ /* 0x000fe400078e0a09 */
[----:B------:R-:W3:Y:S02]  /*0110*/  LDG.E.64 R6, desc[UR4][R2.64] ;  /* 0x0000000402067981 */ /* 0x000ee4000c1e1b00 */
[----:B--2---:R-:W-:-:S06]  /*0120*/  IMAD.WIDE R4, R9, 0x4, R4 ;  /* 0x0000000409047825 */ /* 0x004fcc00078e0204 */
[----:B------:R-:W3:Y:S02]  /*0130*/  LDG.E.EL R4, desc[UR4][R4.64] ;  /* 0x0000000404047981 */ /* 0x000ee4000c2e1900 */
[CC--:B---3--:R-:W-:Y:S02]  /*0140*/  FSETP.GT.AND P0, PT, R6.reuse, -R4.reuse, PT ;  /* 0x800000040600720b */ /* 0x0c8fe40003f04000 */
[C---:B------:R-:W-:Y:S01]  /*0150*/  FSETP.GT.AND P1, PT, R7.reuse, -R4, PT ;  /* 0x800000040700720b */ /* 0x040fe20003f24000 */
[--C-:B------:R-:W-:Y:S01]  /*0160*/  FADD R6, R6, R4.reuse ;  /* 0x0000000406067221 */ /* 0x100fe20000000000 */
[----:B------:R-:W-:-:S09]  /*0170*/  FADD R7, R7, R4 ;  /* 0x0000000407077221 */ /* 0x000fd20000000000 */
[----:B------:R-:W-:Y:S02]  /*0180*/  @!P0 FMUL R6, R6, 0.20000000298023223877 ;  /* 0x3e4ccccd06068820 */ /* 0x000fe40000400000 */
[----:B------:R-:W-:-:S05]  /*0190*/  @!P1 FMUL R7, R7, 0.20000000298023223877 ;  /* 0x3e4ccccd07079820 */ /* 0x000fca0000400000 */
[----:B------:R-:W-:Y:S01]  /*01a0*/  STG.E.64 desc[UR4][R2.64], R6 ;  /* 0x0000000602007986 */ /* 0x000fe2000c101b04 */
[----:B------:R-:W-:Y:S05]  /*01b0*/  EXIT ;  /* 0x000000000000794d */ /* 0x000fea0003800000 */
.L_x_0:
[----:B------:R-:W-:-:S00]  /*01c0*/  BRA `(.L_x_0) ;  /* 0xfffffffc00fc7947 */ /* 0x000fc0000383ffff */
[----:B------:R-:W-:-:S00]  /*01d0*/  NOP ;  /* 0x0000000000007918 */ /* 0x000fc00000000000 */
        /* <DEDUP_REMOVED lines=10> */
.L_x_1:


//--------------------- .nv.constant0.triton_poi_fused_convolution_leaky_relu_12 --------------------------
	.section	.nv.constant0.triton_poi_fused_convolution_leaky_relu_12,"a",@progbits
	.sectionflags	@""
	.align	4
.nv.constant0.triton_poi_fused_convolution_leaky_relu_12:
	.zero		548
